//
// Generated by NVIDIA NVVM Compiler
//
// Compiler Build ID: CL-36424714
// Cuda compilation tools, release 13.0, V13.0.88
// Based on NVVM 20.0.0
//

.version 9.0
.target sm_100
.address_size 64

	// .globl	_Z3dotPfS_S_
// _ZZ3dotPfS_S_E4temp has been demoted

.visible .entry _Z3dotPfS_S_(
	.param .u64 .ptr .align 1 _Z3dotPfS_S__param_0,
	.param .u64 .ptr .align 1 _Z3dotPfS_S__param_1,
	.param .u64 .ptr .align 1 _Z3dotPfS_S__param_2
)
{
	.reg .pred 	%p<3>;
	.reg .b32 	%r<14>;
	.reg .b32 	%f<72>;
	.reg .b64 	%rd<10>;
	// demoted variable
	.shared .align 4 .b8 _ZZ3dotPfS_S_E4temp[2048];
	ld.param.u64 	%rd2, [_Z3dotPfS_S__param_0];
	ld.param.u64 	%rd3, [_Z3dotPfS_S__param_1];
	ld.param.u64 	%rd1, [_Z3dotPfS_S__param_2];
	cvta.to.global.u64 	%rd4, %rd3;
	cvta.to.global.u64 	%rd5, %rd2;
	mov.u32 	%r3, %tid.x;
	mov.u32 	%r4, %ntid.x;
	mov.u32 	%r5, %ctaid.x;
	mad.lo.s32 	%r6, %r4, %r5, %r3;
	mul.wide.s32 	%rd6, %r6, 4;
	add.s64 	%rd7, %rd5, %rd6;
	ld.global.f32 	%f3, [%rd7];
	add.s64 	%rd8, %rd4, %rd6;
	ld.global.f32 	%f4, [%rd8];
	mul.f32 	%f5, %f3, %f4;
	shl.b32 	%r7, %r3, 2;
	mov.u32 	%r8, _ZZ3dotPfS_S_E4temp;
	add.s32 	%r9, %r8, %r7;
	st.shared.f32 	[%r9], %f5;
	bar.sync 	0;
	setp.ne.s32 	%p1, %r3, 0;
	@%p1 bra 	$L__BB0_4;
	mov.f32 	%f71, 0f00000000;
	mov.b32 	%r13, 64;
$L__BB0_2:
	add.s32 	%r12, %r8, %r13;
	ld.shared.f32 	%f7, [%r12+-64];
	add.f32 	%f8, %f71, %f7;
	ld.shared.f32 	%f9, [%r12+-60];
	add.f32 	%f10, %f8, %f9;
	ld.shared.f32 	%f11, [%r12+-56];
	add.f32 	%f12, %f10, %f11;
	ld.shared.f32 	%f13, [%r12+-52];
	add.f32 	%f14, %f12, %f13;
	ld.shared.f32 	%f15, [%r12+-48];
	add.f32 	%f16, %f14, %f15;
	ld.shared.f32 	%f17, [%r12+-44];
	add.f32 	%f18, %f16, %f17;
	ld.shared.f32 	%f19, [%r12+-40];
	add.f32 	%f20, %f18, %f19;
	ld.shared.f32 	%f21, [%r12+-36];
	add.f32 	%f22, %f20, %f21;
	ld.shared.f32 	%f23, [%r12+-32];
	add.f32 	%f24, %f22, %f23;
	ld.shared.f32 	%f25, [%r12+-28];
	add.f32 	%f26, %f24, %f25;
	ld.shared.f32 	%f27, [%r12+-24];
	add.f32 	%f28, %f26, %f27;
	ld.shared.f32 	%f29, [%r12+-20];
	add.f32 	%f30, %f28, %f29;
	ld.shared.f32 	%f31, [%r12+-16];
	add.f32 	%f32, %f30, %f31;
	ld.shared.f32 	%f33, [%r12+-12];
	add.f32 	%f34, %f32, %f33;
	ld.shared.f32 	%f35, [%r12+-8];
	add.f32 	%f36, %f34, %f35;
	ld.shared.f32 	%f37, [%r12+-4];
	add.f32 	%f38, %f36, %f37;
	ld.shared.f32 	%f39, [%r12];
	add.f32 	%f40, %f38, %f39;
	ld.shared.f32 	%f41, [%r12+4];
	add.f32 	%f42, %f40, %f41;
	ld.shared.f32 	%f43, [%r12+8];
	add.f32 	%f44, %f42, %f43;
	ld.shared.f32 	%f45, [%r12+12];
	add.f32 	%f46, %f44, %f45;
	ld.shared.f32 	%f47, [%r12+16];
	add.f32 	%f48, %f46, %f47;
	ld.shared.f32 	%f49, [%r12+20];
	add.f32 	%f50, %f48, %f49;
	ld.shared.f32 	%f51, [%r12+24];
	add.f32 	%f52, %f50, %f51;
	ld.shared.f32 	%f53, [%r12+28];
	add.f32 	%f54, %f52, %f53;
	ld.shared.f32 	%f55, [%r12+32];
	add.f32 	%f56, %f54, %f55;
	ld.shared.f32 	%f57, [%r12+36];
	add.f32 	%f58, %f56, %f57;
	ld.shared.f32 	%f59, [%r12+40];
	add.f32 	%f60, %f58, %f59;
	ld.shared.f32 	%f61, [%r12+44];
	add.f32 	%f62, %f60, %f61;
	ld.shared.f32 	%f63, [%r12+48];
	add.f32 	%f64, %f62, %f63;
	ld.shared.f32 	%f65, [%r12+52];
	add.f32 	%f66, %f64, %f65;
	ld.shared.f32 	%f67, [%r12+56];
	add.f32 	%f68, %f66, %f67;
	ld.shared.f32 	%f69, [%r12+60];
	add.f32 	%f71, %f68, %f69;
	add.s32 	%r13, %r13, 128;
	setp.ne.s32 	%p2, %r13, 2112;
	@%p2 bra 	$L__BB0_2;
	cvta.to.global.u64 	%rd9, %rd1;
	atom.global.add.f32 	%f70, [%rd9], %f71;
$L__BB0_4:
	ret;

}


// ===== COMPILED SASS (sm_100) =====

	.target	sm_100

	.elftype	@"ET_EXEC"


//--------------------- .note.nv.tkinfo           --------------------------
	.section	.note.nv.tkinfo,"",@"SHT_NOTE"
	.sectionflags	@"SHF_NOTE_NV_TKINFO"
	.tkinfo
        /*0018*/ 	.word	0x00000002
        /*0030*/ 	.string	""
        /*0030*/ 	.string	"ptxas"
        /*0030*/ 	.string	"Cuda compilation tools, release 13.0, V13.0.88"
        /*0030*/ 	.string	"Build cuda_13.0.r13.0/compiler.36424714_0"
        /*0030*/ 	.string	"-arch sm_100 -m 64 "



//--------------------- .note.nv.cuinfo           --------------------------
	.section	.note.nv.cuinfo,"",@"SHT_NOTE"
	.sectionflags	@"SHF_NOTE_NV_CUINFO"
        /*0018*/ 	.short	0x0002
        /*001a*/ 	.short	0x0064
        /*001c*/ 	.short	0x0082
	.zero		2


//--------------------- .nv.info                  --------------------------
	.section	.nv.info,"",@"SHT_CUDA_INFO"
	.align	4


	//----- nvinfo : EIATTR_REGCOUNT
	.align		4
        /*0000*/ 	.byte	0x04, 0x2f
        /*0002*/ 	.short	(.L_1 - .L_0)
	.align		4
.L_0:
        /*0004*/ 	.word	index@(_Z3dotPfS_S_)
        /*0008*/ 	.word	0x00000016


	//----- nvinfo : EIATTR_FRAME_SIZE
	.align		4
.L_1:
        /*000c*/ 	.byte	0x04, 0x11
        /*000e*/ 	.short	(.L_3 - .L_2)
	.align		4
.L_2:
        /*0010*/ 	.word	index@(_Z3dotPfS_S_)
        /*0014*/ 	.word	0x00000000


	//----- nvinfo : EIATTR_MIN_STACK_SIZE
	.align		4
.L_3:
        /*0018*/ 	.byte	0x04, 0x12
        /*001a*/ 	.short	(.L_5 - .L_4)
	.align		4
.L_4:
        /*001c*/ 	.word	index@(_Z3dotPfS_S_)
        /*0020*/ 	.word	0x00000000
.L_5:


//--------------------- .nv.compat                --------------------------
	.section	.nv.compat,"",@"SHT_CUDA_COMPAT_INFO"
	.align	4
        /*0000*/ 	.byte	0x02, 0x09, 0x00, 0x00, 0x02, 0x02, 0x01, 0x00, 0x02, 0x05, 0x05, 0x00, 0x03, 0x07, 0x01, 0x01
        /*0010*/ 	.byte	0x02, 0x03, 0x00, 0x00, 0x02, 0x06, 0x01, 0x00, 0x04, 0x0b, 0x08, 0x00, 0x09, 0x00, 0x00, 0x00
        /*0020*/ 	.byte	0x00, 0x00, 0x00, 0x00


//--------------------- .nv.info._Z3dotPfS_S_     --------------------------
	.section	.nv.info._Z3dotPfS_S_,"",@"SHT_CUDA_INFO"
	.sectionflags	@""
	.align	4


	//----- nvinfo : EIATTR_CUDA_API_VERSION
	.align		4
        /*0000*/ 	.byte	0x04, 0x37
        /*0002*/ 	.short	(.L_7 - .L_6)
.L_6:
        /*0004*/ 	.word	0x00000082


	//----- nvinfo : EIATTR_KPARAM_INFO
	.align		4
.L_7:
        /*0008*/ 	.byte	0x04, 0x17
        /*000a*/ 	.short	(.L_9 - .L_8)
.L_8:
        /*000c*/ 	.word	0x00000000
        /*0010*/ 	.short	0x0002
        /*0012*/ 	.short	0x0010
        /*0014*/ 	.byte	0x00, 0xf5, 0x21, 0x00


	//----- nvinfo : EIATTR_KPARAM_INFO
	.align		4
.L_9:
        /*0018*/ 	.byte	0x04, 0x17
        /*001a*/ 	.short	(.L_11 - .L_10)
.L_10:
        /*001c*/ 	.word	0x00000000
        /*0020*/ 	.short	0x0001
        /*0022*/ 	.short	0x0008
        /*0024*/ 	.byte	0x00, 0xf5, 0x21, 0x00


	//----- nvinfo : EIATTR_KPARAM_INFO
	.align		4
.L_11:
        /*0028*/ 	.byte	0x04, 0x17
        /*002a*/ 	.short	(.L_13 - .L_12)
.L_12:
        /*002c*/ 	.word	0x00000000
        /*0030*/ 	.short	0x0000
        /*0032*/ 	.short	0x0000
        /*0034*/ 	.byte	0x00, 0xf5, 0x21, 0x00


	//----- nvinfo : EIATTR_SPARSE_MMA_MASK
	.align		4
.L_13:
        /*0038*/ 	.byte	0x03, 0x50
        /*003a*/ 	.short	0x0000


	//----- nvinfo : EIATTR_MAXREG_COUNT
	.align		4
        /*003c*/ 	.byte	0x03, 0x1b
        /*003e*/ 	.short	0x00ff


	//----- nvinfo : EIATTR_NUM_BARRIERS
	.align		4
        /*0040*/ 	.byte	0x02, 0x4c
        /*0042*/ 	.byte	0x01
	.zero		1


	//----- nvinfo : EIATTR_MERCURY_ISA_VERSION
	.align		4
        /*0044*/ 	.byte	0x03, 0x5f
        /*0046*/ 	.short	0x0101


	//----- nvinfo : EIATTR_VRC_CTA_INIT_COUNT
	.align		4
        /*0048*/ 	.byte	0x02, 0x4a
	.zero		1
	.zero		1


	//----- nvinfo : EIATTR_EXIT_INSTR_OFFSETS
	.align		4
        /*004c*/ 	.byte	0x04, 0x1c
        /*004e*/ 	.short	(.L_15 - .L_14)


	//   ....[0]....
.L_14:
        /*0050*/ 	.word	0x00000140


	//   ....[1]....
        /*0054*/ 	.word	0x00000440


	//----- nvinfo : EIATTR_CBANK_PARAM_SIZE
	.align		4
.L_15:
        /*0058*/ 	.byte	0x03, 0x19
        /*005a*/ 	.short	0x0018


	//----- nvinfo : EIATTR_PARAM_CBANK
	.align		4
        /*005c*/ 	.byte	0x04, 0x0a
        /*005e*/ 	.short	(.L_17 - .L_16)
	.align		4
.L_16:
        /*0060*/ 	.word	index@(.nv.constant0._Z3dotPfS_S_)
        /*0064*/ 	.short	0x0380
        /*0066*/ 	.short	0x0018


	//----- nvinfo : EIATTR_SW_WAR
	.align		4
.L_17:
        /*0068*/ 	.byte	0x04, 0x36
        /*006a*/ 	.short	(.L_19 - .L_18)
.L_18:
        /*006c*/ 	.word	0x00000008
.L_19:


//--------------------- .nv.callgraph             --------------------------
	.section	.nv.callgraph,"",@"SHT_CUDA_CALLGRAPH"
	.align	4
	.sectionentsize	8
	.align		4
        /*0000*/ 	.word	0x00000000
	.align		4
        /*0004*/ 	.word	0xffffffff
	.align		4
        /*0008*/ 	.word	0x00000000
	.align		4
        /*000c*/ 	.word	0xfffffffe
	.align		4
        /*0010*/ 	.word	0x00000000
	.align		4
        /*0014*/ 	.word	0xfffffffd
	.align		4
        /*0018*/ 	.word	0x00000000
	.align		4
        /*001c*/ 	.word	0xfffffffc


//--------------------- .text._Z3dotPfS_S_        --------------------------
	.section	.text._Z3dotPfS_S_,"ax",@progbits
	.align	128
        .global         _Z3dotPfS_S_
        .type           _Z3dotPfS_S_,@function
        .size           _Z3dotPfS_S_,(.L_x_2 - _Z3dotPfS_S_)
        .other          _Z3dotPfS_S_,@"STO_CUDA_ENTRY STV_DEFAULT"
_Z3dotPfS_S_:
.text._Z3dotPfS_S_:
[----:B------:R-:W-:Y:S01]  /*0000*/  LDC R1, c[0x0][0x37c] ;  /* 0x0000df00ff017b82 */ /* 0x000fe20000000800 */
[----:B------:R-:W0:Y:S07]  /*0010*/  S2R R6, SR_TID.X ;  /* 0x0000000000067919 */ /* 0x000e2e0000002100 */
[----:B------:R-:W1:Y:S01]  /*0020*/  LDC.64 R2, c[0x0][0x380] ;  /* 0x0000e000ff027b82 */ /* 0x000e620000000a00 */
[----:B------:R-:W0:Y:S01]  /*0030*/  LDCU UR4, c[0x0][0x360] ;  /* 0x00006c00ff0477ac */ /* 0x000e220008000800 */
[----:B------:R-:W0:Y:S01]  /*0040*/  S2R R7, SR_CTAID.X ;  /* 0x0000000000077919 */ /* 0x000e220000002500 */
[----:B------:R-:W2:Y:S05]  /*0050*/  LDCU.64 UR6, c[0x0][0x358] ;  /* 0x00006b00ff0677ac */ /* 0x000eaa0008000a00 */
[----:B------:R-:W3:Y:S01]  /*0060*/  LDC.64 R4, c[0x0][0x388] ;  /* 0x0000e200ff047b82 */ /* 0x000ee20000000a00 */
[----:B0-----:R-:W-:-:S04]  /*0070*/  IMAD R7, R7, UR4, R6 ;  /* 0x0000000407077c24 */ /* 0x001fc8000f8e0206 */
[----:B-1----:R-:W-:-:S04]  /*0080*/  IMAD.WIDE R2, R7, 0x4, R2 ;  /* 0x0000000407027825 */ /* 0x002fc800078e0202 */
[----:B---3--:R-:W-:Y:S02]  /*0090*/  IMAD.WIDE R4, R7, 0x4, R4 ;  /* 0x0000000407047825 */ /* 0x008fe400078e0204 */
[----:B--2---:R-:W2:Y:S04]  /*00a0*/  LDG.E R2, desc[UR6][R2.64] ;  /* 0x0000000602027981 */ /* 0x004ea8000c1e1900 */
[----:B------:R-:W2:Y:S01]  /*00b0*/  LDG.E R5, desc[UR6][R4.64] ;  /* 0x0000000604057981 */ /* 0x000ea2000c1e1900 */
[----:B------:R-:W0:Y:S01]  /*00c0*/  S2UR UR5, SR_CgaCtaId ;  /* 0x00000000000579c3 */ /* 0x000e220000008800 */
[----:B------:R-:W-:Y:S01]  /*00d0*/  UMOV UR4, 0x400 ;  /* 0x0000040000047882 */ /* 0x000fe20000000000 */
[----:B------:R-:W-:Y:S01]  /*00e0*/  ISETP.NE.AND P0, PT, R6, RZ, PT ;  /* 0x000000ff0600720c */ /* 0x000fe20003f05270 */
[----:B0-----:R-:W-:-:S06]  /*00f0*/  ULEA UR4, UR5, UR4, 0x18 ;  /* 0x0000000405047291 */ /* 0x001fcc000f8ec0ff */
[----:B------:R-:W-:Y:S01]  /*0100*/  LEA R7, R6, UR4, 0x2 ;  /* 0x0000000406077c11 */ /* 0x000fe2000f8e10ff */
[----:B--2---:R-:W-:-:S05]  /*0110*/  FMUL R0, R2, R5 ;  /* 0x0000000502007220 */ /* 0x004fca0000400000 */
[----:B------:R0:W-:Y:S01]  /*0120*/  STS [R7], R0 ;  /* 0x0000000007007388 */ /* 0x0001e20000000800 */
[----:B------:R-:W-:Y:S06]  /*0130*/  BAR.SYNC.DEFER_BLOCKING 0x0 ;  /* 0x0000000000007b1d */ /* 0x000fec0000010000 */
[----:B------:R-:W-:Y:S05]  /*0140*/  @P0 EXIT ;  /* 0x000000000000094d */ /* 0x000fea0003800000 */
[----:B0-----:R-:W-:Y:S01]  /*0150*/  HFMA2 R7, -RZ, RZ, 0, 0 ;  /* 0x00000000ff077431 */ /* 0x001fe200000001ff */
[----:B------:R-:W-:-:S07]  /*0160*/  MOV R0, 0x40 ;  /* 0x0000004000007802 */ /* 0x000fce0000000f00 */
.L_x_0:
[----:B------:R-:W0:Y:S04]  /*0170*/  LDS.128 R12, [R0+UR4+-0x40] ;  /* 0xffffc004000c7984 */ /* 0x000e280008000c00 */
[----:B------:R-:W1:Y:S04]  /*0180*/  LDS.128 R16, [R0+UR4+-0x30] ;  /* 0xffffd00400107984 */ /* 0x000e680008000c00 */
[----:B------:R-:W2:Y:S01]  /*0190*/  LDS.128 R8, [R0+UR4+-0x20] ;  /* 0xffffe00400087984 */ /* 0x000ea20008000c00 */
[----:B0-----:R-:W-:-:S03]  /*01a0*/  FADD R12, R12, R7 ;  /* 0x000000070c0c7221 */ /* 0x001fc60000000000 */
[----:B------:R-:W0:Y:S01]  /*01b0*/  LDS.128 R4, [R0+UR4+-0x10] ;  /* 0xfffff00400047984 */ /* 0x000e220008000c00 */
[----:B------:R-:W-:-:S04]  /*01c0*/  FADD R13, R12, R13 ;  /* 0x0000000d0c0d7221 */ /* 0x000fc80000000000 */
[----:B------:R-:W-:-:S04]  /*01d0*/  FADD R14, R13, R14 ;  /* 0x0000000e0d0e7221 */ /* 0x000fc80000000000 */
[----:B------:R-:W-:-:S04]  /*01e0*/  FADD R15, R14, R15 ;  /* 0x0000000f0e0f7221 */ /* 0x000fc80000000000 */
[----:B-1----:R-:W-:Y:S02]  /*01f0*/  FADD R16, R15, R16 ;  /* 0x000000100f107221 */ /* 0x002fe40000000000 */
[----:B------:R-:W1:Y:S02]  /*0200*/  LDS.128 R12, [R0+UR4] ;  /* 0x00000004000c7984 */ /* 0x000e640008000c00 */
[----:B------:R-:W-:-:S04]  /*0210*/  FADD R17, R16, R17 ;  /* 0x0000001110117221 */ /* 0x000fc80000000000 */
[----:B------:R-:W-:-:S04]  /*0220*/  FADD R18, R17, R18 ;  /* 0x0000001211127221 */ /* 0x000fc80000000000 */
[----:B------:R-:W-:-:S04]  /*0230*/  FADD R19, R18, R19 ;  /* 0x0000001312137221 */ /* 0x000fc80000000000 */
[----:B--2---:R-:W-:Y:S02]  /*0240*/  FADD R8, R19, R8 ;  /* 0x0000000813087221 */ /* 0x004fe40000000000 */
[----:B------:R-:W2:Y:S02]  /*0250*/  LDS.128 R16, [R0+UR4+0x10] ;  /* 0x0000100400107984 */ /* 0x000ea40008000c00 */
[----:B------:R-:W-:-:S04]  /*0260*/  FADD R9, R8, R9 ;  /* 0x0000000908097221 */ /* 0x000fc80000000000 */
[----:B------:R-:W-:-:S04]  /*0270*/  FADD R10, R9, R10 ;  /* 0x0000000a090a7221 */ /* 0x000fc80000000000 */
[----:B------:R-:W-:-:S04]  /*0280*/  FADD R11, R10, R11 ;  /* 0x0000000b0a0b7221 */ /* 0x000fc80000000000 */
[----:B0-----:R-:W-:Y:S02]  /*0290*/  FADD R4, R11, R4 ;  /* 0x000000040b047221 */ /* 0x001fe40000000000 */
[----:B------:R-:W0:Y:S02]  /*02a0*/  LDS.128 R8, [R0+UR4+0x20] ;  /* 0x0000200400087984 */ /* 0x000e240008000c00 */
[----:B------:R-:W-:-:S04]  /*02b0*/  FADD R5, R4, R5 ;  /* 0x0000000504057221 */ /* 0x000fc80000000000 */
[----:B------:R-:W-:-:S04]  /*02c0*/  FADD R6, R5, R6 ;  /* 0x0000000605067221 */ /* 0x000fc80000000000 */
[----:B------:R-:W-:-:S04]  /*02d0*/  FADD R7, R6, R7 ;  /* 0x0000000706077221 */ /* 0x000fc80000000000 */
[----:B-1----:R-:W-:Y:S02]  /*02e0*/  FADD R12, R7, R12 ;  /* 0x0000000c070c7221 */ /* 0x002fe40000000000 */
[----:B------:R1:W3:Y:S02]  /*02f0*/  LDS.128 R4, [R0+UR4+0x30] ;  /* 0x0000300400047984 */ /* 0x0002e40008000c00 */
[----:B------:R-:W-:-:S04]  /*0300*/  FADD R13, R12, R13 ;  /* 0x0000000d0c0d7221 */ /* 0x000fc80000000000 */
[----:B------:R-:W-:Y:S01]  /*0310*/  FADD R14, R13, R14 ;  /* 0x0000000e0d0e7221 */ /* 0x000fe20000000000 */
[----:B-1----:R-:W-:-:S03]  /*0320*/  IADD3 R0, PT, PT, R0, 0x80, RZ ;  /* 0x0000008000007810 */ /* 0x002fc60007ffe0ff */
[----:B------:R-:W-:Y:S01]  /*0330*/  FADD R15, R14, R15 ;  /* 0x0000000f0e0f7221 */ /* 0x000fe20000000000 */
[----:B------:R-:W-:-:S03]  /*0340*/  ISETP.NE.AND P0, PT, R0, 0x840, PT ;  /* 0x000008400000780c */ /* 0x000fc60003f05270 */
[----:B--2---:R-:W-:-:S04]  /*0350*/  FADD R16, R15, R16 ;  /* 0x000000100f107221 */ /* 0x004fc80000000000 */
[----:B------:R-:W-:-:S04]  /*0360*/  FADD R17, R16, R17 ;  /* 0x0000001110117221 */ /* 0x000fc80000000000 */
[----:B------:R-:W-:-:S04]  /*0370*/  FADD R18, R17, R18 ;  /* 0x0000001211127221 */ /* 0x000fc80000000000 */
[----:B------:R-:W-:-:S04]  /*0380*/  FADD R19, R18, R19 ;  /* 0x0000001312137221 */ /* 0x000fc80000000000 */
[----:B0-----:R-:W-:-:S04]  /*0390*/  FADD R8, R19, R8 ;  /* 0x0000000813087221 */ /* 0x001fc80000000000 */
[----:B------:R-:W-:-:S04]  /*03a0*/  FADD R9, R8, R9 ;  /* 0x0000000908097221 */ /* 0x000fc80000000000 */
[----:B------:R-:W-:-:S04]  /*03b0*/  FADD R10, R9, R10 ;  /* 0x0000000a090a7221 */ /* 0x000fc80000000000 */
[----:B------:R-:W-:-:S04]  /*03c0*/  FADD R11, R10, R11 ;  /* 0x0000000b0a0b7221 */ /* 0x000fc80000000000 */
[----:B---3--:R-:W-:-:S04]  /*03d0*/  FADD R4, R11, R4 ;  /* 0x000000040b047221 */ /* 0x008fc80000000000 */
[----:B------:R-:W-:-:S04]  /*03e0*/  FADD R5, R4, R5 ;  /* 0x0000000504057221 */ /* 0x000fc80000000000 */
[----:B------:R-:W-:-:S04]  /*03f0*/  FADD R6, R5, R6 ;  /* 0x0000000605067221 */ /* 0x000fc80000000000 */
[----:B------:R-:W-:Y:S01]  /*0400*/  FADD R7, R6, R7 ;  /* 0x0000000706077221 */ /* 0x000fe20000000000 */
[----:B------:R-:W-:Y:S06]  /*0410*/  @P0 BRA `(.L_x_0) ;  /* 0xfffffffc00540947 */ /* 0x000fec000383ffff */
[----:B------:R-:W0:Y:S02]  /*0420*/  LDC.64 R2, c[0x0][0x390] ;  /* 0x0000e400ff027b82 */ /* 0x000e240000000a00 */
[----:B0-----:R-:W-:Y:S01]  /*0430*/  REDG.E.ADD.F32.FTZ.RN.STRONG.GPU desc[UR6][R2.64], R7 ;  /* 0x00000007020079a6 */ /* 0x001fe2000c12f306 */
[----:B------:R-:W-:Y:S05]  /*0440*/  EXIT ;  /* 0x000000000000794d */ /* 0x000fea0003800000 */
.L_x_1:
[----:B------:R-:W-:-:S00]  /*0450*/  BRA `(.L_x_1) ;  /* 0xfffffffc00fc7947 */ /* 0x000fc0000383ffff */
[----:B------:R-:W-:-:S00]  /*0460*/  NOP ;  /* 0x0000000000007918 */ /* 0x000fc00000000000 */
        /* <DEDUP_REMOVED lines=9> */
.L_x_2:


//--------------------- .nv.shared._Z3dotPfS_S_   --------------------------
	.section	.nv.shared._Z3dotPfS_S_,"aw",@nobits
	.sectionflags	@""
	.align	4
.nv.shared._Z3dotPfS_S_:
	.zero		3072


//--------------------- .nv.shared.reserved.0     --------------------------
	.section	.nv.shared.reserved.0,"aw",@nobits
	.weak		__nv_reservedSMEM_offset_0_alias
	.size		__nv_reservedSMEM_offset_0_alias, 0, 64
	.other		__nv_reservedSMEM_offset_0_alias,@"STO_CUDA_RESERVED_SHARED STV_DEFAULT"
__nv_reservedSMEM_offset_0_alias:
	.zero		0
	.zero		64


//--------------------- .nv.constant0._Z3dotPfS_S_ --------------------------
	.section	.nv.constant0._Z3dotPfS_S_,"a",@progbits
	.sectionflags	@""
	.align	4
.nv.constant0._Z3dotPfS_S_:
	.zero		920


//--------------------- SYMBOLS --------------------------

	.type		.nv.reservedSmem.offset0,@object
	.size		.nv.reservedSmem.offset0,0x4
	.type		.nv.reservedSmem.cap,@object
	.size		.nv.reservedSmem.cap,0x4
